//
// Generated by NVIDIA NVVM Compiler
//
// Compiler Build ID: CL-36424714
// Cuda compilation tools, release 13.0, V13.0.88
// Based on NVVM 20.0.0
//

.version 9.0
.target sm_100
.address_size 64

	// .globl	_Z17kernel_function_aPKdS0_Pdi
.extern .shared .align 16 .b8 sdata[];

.visible .entry _Z17kernel_function_aPKdS0_Pdi(
	.param .u64 .ptr .align 1 _Z17kernel_function_aPKdS0_Pdi_param_0,
	.param .u64 .ptr .align 1 _Z17kernel_function_aPKdS0_Pdi_param_1,
	.param .u64 .ptr .align 1 _Z17kernel_function_aPKdS0_Pdi_param_2,
	.param .u32 _Z17kernel_function_aPKdS0_Pdi_param_3
)
{
	.reg .pred 	%p<11>;
	.reg .b32 	%r<37>;
	.reg .b64 	%rd<20>;
	.reg .b64 	%fd<84>;

	ld.param.u64 	%rd5, [_Z17kernel_function_aPKdS0_Pdi_param_0];
	ld.param.u64 	%rd3, [_Z17kernel_function_aPKdS0_Pdi_param_1];
	ld.param.u64 	%rd4, [_Z17kernel_function_aPKdS0_Pdi_param_2];
	ld.param.u32 	%r23, [_Z17kernel_function_aPKdS0_Pdi_param_3];
	cvta.to.global.u64 	%rd1, %rd5;
	mov.u32 	%r24, %tid.x;
	mov.u32 	%r25, %ctaid.x;
	mov.u32 	%r26, %ntid.x;
	mad.lo.s32 	%r1, %r25, %r26, %r24;
	setp.ge.s32 	%p1, %r1, %r23;
	@%p1 bra 	$L__BB0_15;
	setp.lt.s32 	%p2, %r23, 1;
	mov.f64 	%fd83, 0d0000000000000000;
	@%p2 bra 	$L__BB0_14;
	mul.lo.s32 	%r2, %r23, %r1;
	cvta.to.global.u64 	%rd6, %rd3;
	mul.wide.s32 	%rd7, %r1, 8;
	add.s64 	%rd8, %rd6, %rd7;
	ld.global.f64 	%fd1, [%rd8];
	and.b32  	%r3, %r23, 15;
	setp.lt.u32 	%p3, %r23, 16;
	mov.f64 	%fd83, 0d0000000000000000;
	mov.b32 	%r33, 0;
	@%p3 bra 	$L__BB0_5;
	and.b32  	%r33, %r23, 2147483632;
	neg.s32 	%r31, %r33;
	add.s64 	%rd2, %rd1, 64;
	mov.f64 	%fd83, 0d0000000000000000;
	mov.u32 	%r30, %r2;
$L__BB0_4:
	.pragma "nounroll";
	mul.wide.s32 	%rd9, %r30, 8;
	add.s64 	%rd10, %rd2, %rd9;
	ld.global.f64 	%fd19, [%rd10+-64];
	fma.rn.f64 	%fd20, %fd19, %fd1, %fd83;
	ld.global.f64 	%fd21, [%rd10+-56];
	fma.rn.f64 	%fd22, %fd21, %fd1, %fd20;
	ld.global.f64 	%fd23, [%rd10+-48];
	fma.rn.f64 	%fd24, %fd23, %fd1, %fd22;
	ld.global.f64 	%fd25, [%rd10+-40];
	fma.rn.f64 	%fd26, %fd25, %fd1, %fd24;
	ld.global.f64 	%fd27, [%rd10+-32];
	fma.rn.f64 	%fd28, %fd27, %fd1, %fd26;
	ld.global.f64 	%fd29, [%rd10+-24];
	fma.rn.f64 	%fd30, %fd29, %fd1, %fd28;
	ld.global.f64 	%fd31, [%rd10+-16];
	fma.rn.f64 	%fd32, %fd31, %fd1, %fd30;
	ld.global.f64 	%fd33, [%rd10+-8];
	fma.rn.f64 	%fd34, %fd33, %fd1, %fd32;
	ld.global.f64 	%fd35, [%rd10];
	fma.rn.f64 	%fd36, %fd35, %fd1, %fd34;
	ld.global.f64 	%fd37, [%rd10+8];
	fma.rn.f64 	%fd38, %fd37, %fd1, %fd36;
	ld.global.f64 	%fd39, [%rd10+16];
	fma.rn.f64 	%fd40, %fd39, %fd1, %fd38;
	ld.global.f64 	%fd41, [%rd10+24];
	fma.rn.f64 	%fd42, %fd41, %fd1, %fd40;
	ld.global.f64 	%fd43, [%rd10+32];
	fma.rn.f64 	%fd44, %fd43, %fd1, %fd42;
	ld.global.f64 	%fd45, [%rd10+40];
	fma.rn.f64 	%fd46, %fd45, %fd1, %fd44;
	ld.global.f64 	%fd47, [%rd10+48];
	fma.rn.f64 	%fd48, %fd47, %fd1, %fd46;
	ld.global.f64 	%fd49, [%rd10+56];
	fma.rn.f64 	%fd83, %fd49, %fd1, %fd48;
	add.s32 	%r31, %r31, 16;
	add.s32 	%r30, %r30, 16;
	setp.ne.s32 	%p4, %r31, 0;
	@%p4 bra 	$L__BB0_4;
$L__BB0_5:
	setp.eq.s32 	%p5, %r3, 0;
	@%p5 bra 	$L__BB0_14;
	and.b32  	%r11, %r23, 7;
	setp.lt.u32 	%p6, %r3, 8;
	@%p6 bra 	$L__BB0_8;
	add.s32 	%r28, %r33, %r2;
	mul.wide.s32 	%rd11, %r28, 8;
	add.s64 	%rd12, %rd1, %rd11;
	ld.global.f64 	%fd51, [%rd12];
	fma.rn.f64 	%fd52, %fd51, %fd1, %fd83;
	ld.global.f64 	%fd53, [%rd12+8];
	fma.rn.f64 	%fd54, %fd53, %fd1, %fd52;
	ld.global.f64 	%fd55, [%rd12+16];
	fma.rn.f64 	%fd56, %fd55, %fd1, %fd54;
	ld.global.f64 	%fd57, [%rd12+24];
	fma.rn.f64 	%fd58, %fd57, %fd1, %fd56;
	ld.global.f64 	%fd59, [%rd12+32];
	fma.rn.f64 	%fd60, %fd59, %fd1, %fd58;
	ld.global.f64 	%fd61, [%rd12+40];
	fma.rn.f64 	%fd62, %fd61, %fd1, %fd60;
	ld.global.f64 	%fd63, [%rd12+48];
	fma.rn.f64 	%fd64, %fd63, %fd1, %fd62;
	ld.global.f64 	%fd65, [%rd12+56];
	fma.rn.f64 	%fd83, %fd65, %fd1, %fd64;
	add.s32 	%r33, %r33, 8;
$L__BB0_8:
	setp.eq.s32 	%p7, %r11, 0;
	@%p7 bra 	$L__BB0_14;
	and.b32  	%r14, %r23, 3;
	setp.lt.u32 	%p8, %r11, 4;
	@%p8 bra 	$L__BB0_11;
	add.s32 	%r29, %r33, %r2;
	mul.wide.s32 	%rd13, %r29, 8;
	add.s64 	%rd14, %rd1, %rd13;
	ld.global.f64 	%fd67, [%rd14];
	fma.rn.f64 	%fd68, %fd67, %fd1, %fd83;
	ld.global.f64 	%fd69, [%rd14+8];
	fma.rn.f64 	%fd70, %fd69, %fd1, %fd68;
	ld.global.f64 	%fd71, [%rd14+16];
	fma.rn.f64 	%fd72, %fd71, %fd1, %fd70;
	ld.global.f64 	%fd73, [%rd14+24];
	fma.rn.f64 	%fd83, %fd73, %fd1, %fd72;
	add.s32 	%r33, %r33, 4;
$L__BB0_11:
	setp.eq.s32 	%p9, %r14, 0;
	@%p9 bra 	$L__BB0_14;
	add.s32 	%r36, %r33, %r2;
	neg.s32 	%r35, %r14;
$L__BB0_13:
	.pragma "nounroll";
	mul.wide.s32 	%rd15, %r36, 8;
	add.s64 	%rd16, %rd1, %rd15;
	ld.global.f64 	%fd74, [%rd16];
	fma.rn.f64 	%fd83, %fd74, %fd1, %fd83;
	add.s32 	%r36, %r36, 1;
	add.s32 	%r35, %r35, 1;
	setp.ne.s32 	%p10, %r35, 0;
	@%p10 bra 	$L__BB0_13;
$L__BB0_14:
	cvta.to.global.u64 	%rd17, %rd4;
	mul.wide.s32 	%rd18, %r1, 8;
	add.s64 	%rd19, %rd17, %rd18;
	st.global.f64 	[%rd19], %fd83;
$L__BB0_15:
	ret;

}
	// .globl	_Z17kernel_function_bdPKdS0_Pdi
.visible .entry _Z17kernel_function_bdPKdS0_Pdi(
	.param .f64 _Z17kernel_function_bdPKdS0_Pdi_param_0,
	.param .u64 .ptr .align 1 _Z17kernel_function_bdPKdS0_Pdi_param_1,
	.param .u64 .ptr .align 1 _Z17kernel_function_bdPKdS0_Pdi_param_2,
	.param .u64 .ptr .align 1 _Z17kernel_function_bdPKdS0_Pdi_param_3,
	.param .u32 _Z17kernel_function_bdPKdS0_Pdi_param_4
)
{
	.reg .pred 	%p<2>;
	.reg .b32 	%r<6>;
	.reg .b64 	%rd<11>;
	.reg .b64 	%fd<5>;

	ld.param.f64 	%fd1, [_Z17kernel_function_bdPKdS0_Pdi_param_0];
	ld.param.u64 	%rd1, [_Z17kernel_function_bdPKdS0_Pdi_param_1];
	ld.param.u64 	%rd2, [_Z17kernel_function_bdPKdS0_Pdi_param_2];
	ld.param.u64 	%rd3, [_Z17kernel_function_bdPKdS0_Pdi_param_3];
	ld.param.u32 	%r2, [_Z17kernel_function_bdPKdS0_Pdi_param_4];
	mov.u32 	%r3, %ctaid.x;
	mov.u32 	%r4, %ntid.x;
	mov.u32 	%r5, %tid.x;
	mad.lo.s32 	%r1, %r3, %r4, %r5;
	setp.ge.s32 	%p1, %r1, %r2;
	@%p1 bra 	$L__BB1_2;
	cvta.to.global.u64 	%rd4, %rd1;
	cvta.to.global.u64 	%rd5, %rd2;
	cvta.to.global.u64 	%rd6, %rd3;
	mul.wide.s32 	%rd7, %r1, 8;
	add.s64 	%rd8, %rd4, %rd7;
	ld.global.f64 	%fd2, [%rd8];
	add.s64 	%rd9, %rd5, %rd7;
	ld.global.f64 	%fd3, [%rd9];
	fma.rn.f64 	%fd4, %fd1, %fd2, %fd3;
	add.s64 	%rd10, %rd6, %rd7;
	st.global.f64 	[%rd10], %fd4;
$L__BB1_2:
	ret;

}
	// .globl	_Z17kernel_function_cdPKdS0_Pdi
.visible .entry _Z17kernel_function_cdPKdS0_Pdi(
	.param .f64 _Z17kernel_function_cdPKdS0_Pdi_param_0,
	.param .u64 .ptr .align 1 _Z17kernel_function_cdPKdS0_Pdi_param_1,
	.param .u64 .ptr .align 1 _Z17kernel_function_cdPKdS0_Pdi_param_2,
	.param .u64 .ptr .align 1 _Z17kernel_function_cdPKdS0_Pdi_param_3,
	.param .u32 _Z17kernel_function_cdPKdS0_Pdi_param_4
)
{
	.reg .pred 	%p<3>;
	.reg .b32 	%r<7>;
	.reg .b64 	%rd<19>;
	.reg .b64 	%fd<9>;

	ld.param.f64 	%fd4, [_Z17kernel_function_cdPKdS0_Pdi_param_0];
	ld.param.u64 	%rd7, [_Z17kernel_function_cdPKdS0_Pdi_param_1];
	ld.param.u64 	%rd5, [_Z17kernel_function_cdPKdS0_Pdi_param_2];
	ld.param.u64 	%rd6, [_Z17kernel_function_cdPKdS0_Pdi_param_3];
	ld.param.u32 	%r2, [_Z17kernel_function_cdPKdS0_Pdi_param_4];
	cvta.to.global.u64 	%rd1, %rd7;
	mov.u32 	%r3, %tid.x;
	mov.u32 	%r4, %ctaid.x;
	mov.u32 	%r5, %ntid.x;
	mad.lo.s32 	%r1, %r4, %r5, %r3;
	setp.ge.s32 	%p1, %r1, %r2;
	@%p1 bra 	$L__BB2_5;
	and.b32  	%r6, %r1, 1;
	cvt.s64.s32 	%rd18, %r1;
	setp.eq.b32 	%p2, %r6, 1;
	@%p2 bra 	$L__BB2_3;
	mul.wide.s32 	%rd10, %r1, 8;
	add.s64 	%rd11, %rd1, %rd10;
	ld.global.f64 	%fd5, [%rd11];
	mul.f64 	%fd8, %fd4, %fd5;
	bra.uni 	$L__BB2_4;
$L__BB2_3:
	mul.wide.s32 	%rd8, %r1, 8;
	add.s64 	%rd9, %rd1, %rd8;
	ld.global.f64 	%fd8, [%rd9];
$L__BB2_4:
	cvta.to.global.u64 	%rd12, %rd5;
	shl.b64 	%rd13, %rd18, 3;
	add.s64 	%rd14, %rd12, %rd13;
	ld.global.f64 	%fd6, [%rd14];
	add.f64 	%fd7, %fd8, %fd6;
	cvta.to.global.u64 	%rd15, %rd6;
	mul.wide.s32 	%rd16, %r1, 8;
	add.s64 	%rd17, %rd15, %rd16;
	st.global.f64 	[%rd17], %fd7;
$L__BB2_5:
	ret;

}
	// .globl	_Z17kernel_function_dPKdS0_Pdi
.visible .entry _Z17kernel_function_dPKdS0_Pdi(
	.param .u64 .ptr .align 1 _Z17kernel_function_dPKdS0_Pdi_param_0,
	.param .u64 .ptr .align 1 _Z17kernel_function_dPKdS0_Pdi_param_1,
	.param .u64 .ptr .align 1 _Z17kernel_function_dPKdS0_Pdi_param_2,
	.param .u32 _Z17kernel_function_dPKdS0_Pdi_param_3
)
{
	.reg .pred 	%p<6>;
	.reg .b32 	%r<14>;
	.reg .b64 	%rd<10>;
	.reg .b64 	%fd<12>;

	ld.param.u64 	%rd1, [_Z17kernel_function_dPKdS0_Pdi_param_0];
	ld.param.u64 	%rd2, [_Z17kernel_function_dPKdS0_Pdi_param_1];
	ld.param.u64 	%rd3, [_Z17kernel_function_dPKdS0_Pdi_param_2];
	ld.param.u32 	%r7, [_Z17kernel_function_dPKdS0_Pdi_param_3];
	mov.u32 	%r8, %ctaid.x;
	mov.u32 	%r13, %ntid.x;
	mov.u32 	%r2, %tid.x;
	mad.lo.s32 	%r3, %r8, %r13, %r2;
	setp.ge.s32 	%p1, %r3, %r7;
	mov.f64 	%fd11, 0d0000000000000000;
	@%p1 bra 	$L__BB3_2;
	cvta.to.global.u64 	%rd4, %rd1;
	cvta.to.global.u64 	%rd5, %rd2;
	mul.wide.s32 	%rd6, %r3, 8;
	add.s64 	%rd7, %rd4, %rd6;
	ld.global.f64 	%fd4, [%rd7];
	add.s64 	%rd8, %rd5, %rd6;
	ld.global.f64 	%fd5, [%rd8];
	mul.f64 	%fd11, %fd4, %fd5;
$L__BB3_2:
	shl.b32 	%r9, %r2, 3;
	mov.u32 	%r10, sdata;
	add.s32 	%r4, %r10, %r9;
	st.shared.f64 	[%r4], %fd11;
	bar.sync 	0;
	setp.lt.u32 	%p2, %r13, 2;
	@%p2 bra 	$L__BB3_6;
$L__BB3_3:
	shr.u32 	%r6, %r13, 1;
	setp.ge.u32 	%p3, %r2, %r6;
	@%p3 bra 	$L__BB3_5;
	shl.b32 	%r11, %r6, 3;
	add.s32 	%r12, %r4, %r11;
	ld.shared.f64 	%fd6, [%r12];
	ld.shared.f64 	%fd7, [%r4];
	add.f64 	%fd8, %fd6, %fd7;
	st.shared.f64 	[%r4], %fd8;
$L__BB3_5:
	bar.sync 	0;
	setp.gt.u32 	%p4, %r13, 3;
	mov.u32 	%r13, %r6;
	@%p4 bra 	$L__BB3_3;
$L__BB3_6:
	setp.ne.s32 	%p5, %r2, 0;
	@%p5 bra 	$L__BB3_8;
	ld.shared.f64 	%fd9, [sdata];
	cvta.to.global.u64 	%rd9, %rd3;
	atom.global.add.f64 	%fd10, [%rd9], %fd9;
$L__BB3_8:
	ret;

}


// ===== COMPILED SASS (sm_100) =====

	.target	sm_100

	.elftype	@"ET_EXEC"


//--------------------- .note.nv.tkinfo           --------------------------
	.section	.note.nv.tkinfo,"",@"SHT_NOTE"
	.sectionflags	@"SHF_NOTE_NV_TKINFO"
	.tkinfo
        /*0018*/ 	.word	0x00000002
        /*0030*/ 	.string	""
        /*0030*/ 	.string	"ptxas"
        /*0030*/ 	.string	"Cuda compilation tools, release 13.0, V13.0.88"
        /*0030*/ 	.string	"Build cuda_13.0.r13.0/compiler.36424714_0"
        /*0030*/ 	.string	"-arch sm_100 -m 64 "



//--------------------- .note.nv.cuinfo           --------------------------
	.section	.note.nv.cuinfo,"",@"SHT_NOTE"
	.sectionflags	@"SHF_NOTE_NV_CUINFO"
        /*0018*/ 	.short	0x0002
        /*001a*/ 	.short	0x0064
        /*001c*/ 	.short	0x0082
	.zero		2


//--------------------- .nv.info                  --------------------------
	.section	.nv.info,"",@"SHT_CUDA_INFO"
	.align	4


	//----- nvinfo : EIATTR_REGCOUNT
	.align		4
        /*0000*/ 	.byte	0x04, 0x2f
        /*0002*/ 	.short	(.L_1 - .L_0)
	.align		4
.L_0:
        /*0004*/ 	.word	index@(_Z17kernel_function_aPKdS0_Pdi)
        /*0008*/ 	.word	0x0000001e


	//----- nvinfo : EIATTR_FRAME_SIZE
	.align		4
.L_1:
        /*000c*/ 	.byte	0x04, 0x11
        /*000e*/ 	.short	(.L_3 - .L_2)
	.align		4
.L_2:
        /*0010*/ 	.word	index@(_Z17kernel_function_aPKdS0_Pdi)
        /*0014*/ 	.word	0x00000000


	//----- nvinfo : EIATTR_REGCOUNT
	.align		4
.L_3:
        /*0018*/ 	.byte	0x04, 0x2f
        /*001a*/ 	.short	(.L_5 - .L_4)
	.align		4
.L_4:
        /*001c*/ 	.word	index@(_Z17kernel_function_bdPKdS0_Pdi)
        /*0020*/ 	.word	0x0000000e


	//----- nvinfo : EIATTR_FRAME_SIZE
	.align		4
.L_5:
        /*0024*/ 	.byte	0x04, 0x11
        /*0026*/ 	.short	(.L_7 - .L_6)
	.align		4
.L_6:
        /*0028*/ 	.word	index@(_Z17kernel_function_bdPKdS0_Pdi)
        /*002c*/ 	.word	0x00000000


	//----- nvinfo : EIATTR_REGCOUNT
	.align		4
.L_7:
        /*0030*/ 	.byte	0x04, 0x2f
        /*0032*/ 	.short	(.L_9 - .L_8)
	.align		4
.L_8:
        /*0034*/ 	.word	index@(_Z17kernel_function_cdPKdS0_Pdi)
        /*0038*/ 	.word	0x0000000e


	//----- nvinfo : EIATTR_FRAME_SIZE
	.align		4
.L_9:
        /*003c*/ 	.byte	0x04, 0x11
        /*003e*/ 	.short	(.L_11 - .L_10)
	.align		4
.L_10:
        /*0040*/ 	.word	index@(_Z17kernel_function_cdPKdS0_Pdi)
        /*0044*/ 	.word	0x00000000


	//----- nvinfo : EIATTR_REGCOUNT
	.align		4
.L_11:
        /*0048*/ 	.byte	0x04, 0x2f
        /*004a*/ 	.short	(.L_13 - .L_12)
	.align		4
.L_12:
        /*004c*/ 	.word	index@(_Z17kernel_function_dPKdS0_Pdi)
        /*0050*/ 	.word	0x0000000e


	//----- nvinfo : EIATTR_FRAME_SIZE
	.align		4
.L_13:
        /*0054*/ 	.byte	0x04, 0x11
        /*0056*/ 	.short	(.L_15 - .L_14)
	.align		4
.L_14:
        /*0058*/ 	.word	index@(_Z17kernel_function_dPKdS0_Pdi)
        /*005c*/ 	.word	0x00000000


	//----- nvinfo : EIATTR_MIN_STACK_SIZE
	.align		4
.L_15:
        /*0060*/ 	.byte	0x04, 0x12
        /*0062*/ 	.short	(.L_17 - .L_16)
	.align		4
.L_16:
        /*0064*/ 	.word	index@(_Z17kernel_function_dPKdS0_Pdi)
        /*0068*/ 	.word	0x00000000


	//----- nvinfo : EIATTR_MIN_STACK_SIZE
	.align		4
.L_17:
        /*006c*/ 	.byte	0x04, 0x12
        /*006e*/ 	.short	(.L_19 - .L_18)
	.align		4
.L_18:
        /*0070*/ 	.word	index@(_Z17kernel_function_cdPKdS0_Pdi)
        /*0074*/ 	.word	0x00000000


	//----- nvinfo : EIATTR_MIN_STACK_SIZE
	.align		4
.L_19:
        /*0078*/ 	.byte	0x04, 0x12
        /*007a*/ 	.short	(.L_21 - .L_20)
	.align		4
.L_20:
        /*007c*/ 	.word	index@(_Z17kernel_function_bdPKdS0_Pdi)
        /*0080*/ 	.word	0x00000000


	//----- nvinfo : EIATTR_MIN_STACK_SIZE
	.align		4
.L_21:
        /*0084*/ 	.byte	0x04, 0x12
        /*0086*/ 	.short	(.L_23 - .L_22)
	.align		4
.L_22:
        /*0088*/ 	.word	index@(_Z17kernel_function_aPKdS0_Pdi)
        /*008c*/ 	.word	0x00000000
.L_23:


//--------------------- .nv.compat                --------------------------
	.section	.nv.compat,"",@"SHT_CUDA_COMPAT_INFO"
	.align	4
        /*0000*/ 	.byte	0x02, 0x09, 0x00, 0x00, 0x02, 0x02, 0x01, 0x00, 0x02, 0x05, 0x05, 0x00, 0x03, 0x07, 0x01, 0x01
        /*0010*/ 	.byte	0x02, 0x03, 0x00, 0x00, 0x02, 0x06, 0x01, 0x00, 0x04, 0x0b, 0x08, 0x00, 0x01, 0x00, 0x00, 0x00
        /*0020*/ 	.byte	0x00, 0x00, 0x00, 0x00


//--------------------- .nv.info._Z17kernel_function_dPKdS0_Pdi --------------------------
	.section	.nv.info._Z17kernel_function_dPKdS0_Pdi,"",@"SHT_CUDA_INFO"
	.sectionflags	@""
	.align	4


	//----- nvinfo : EIATTR_CUDA_API_VERSION
	.align		4
        /*0000*/ 	.byte	0x04, 0x37
        /*0002*/ 	.short	(.L_25 - .L_24)
.L_24:
        /*0004*/ 	.word	0x00000082


	//----- nvinfo : EIATTR_KPARAM_INFO
	.align		4
.L_25:
        /*0008*/ 	.byte	0x04, 0x17
        /*000a*/ 	.short	(.L_27 - .L_26)
.L_26:
        /*000c*/ 	.word	0x00000000
        /*0010*/ 	.short	0x0003
        /*0012*/ 	.short	0x0018
        /*0014*/ 	.byte	0x00, 0xf0, 0x11, 0x00


	//----- nvinfo : EIATTR_KPARAM_INFO
	.align		4
.L_27:
        /*0018*/ 	.byte	0x04, 0x17
        /*001a*/ 	.short	(.L_29 - .L_28)
.L_28:
        /*001c*/ 	.word	0x00000000
        /*0020*/ 	.short	0x0002
        /*0022*/ 	.short	0x0010
        /*0024*/ 	.byte	0x00, 0xf5, 0x21, 0x00


	//----- nvinfo : EIATTR_KPARAM_INFO
	.align		4
.L_29:
        /*0028*/ 	.byte	0x04, 0x17
        /*002a*/ 	.short	(.L_31 - .L_30)
.L_30:
        /*002c*/ 	.word	0x00000000
        /*0030*/ 	.short	0x0001
        /*0032*/ 	.short	0x0008
        /*0034*/ 	.byte	0x00, 0xf5, 0x21, 0x00


	//----- nvinfo : EIATTR_KPARAM_INFO
	.align		4
.L_31:
        /*0038*/ 	.byte	0x04, 0x17
        /*003a*/ 	.short	(.L_33 - .L_32)
.L_32:
        /*003c*/ 	.word	0x00000000
        /*0040*/ 	.short	0x0000
        /*0042*/ 	.short	0x0000
        /*0044*/ 	.byte	0x00, 0xf5, 0x21, 0x00


	//----- nvinfo : EIATTR_SPARSE_MMA_MASK
	.align		4
.L_33:
        /*0048*/ 	.byte	0x03, 0x50
        /*004a*/ 	.short	0x0000


	//----- nvinfo : EIATTR_MAXREG_COUNT
	.align		4
        /*004c*/ 	.byte	0x03, 0x1b
        /*004e*/ 	.short	0x00ff


	//----- nvinfo : EIATTR_NUM_BARRIERS
	.align		4
        /*0050*/ 	.byte	0x02, 0x4c
        /*0052*/ 	.byte	0x01
	.zero		1


	//----- nvinfo : EIATTR_MERCURY_ISA_VERSION
	.align		4
        /*0054*/ 	.byte	0x03, 0x5f
        /*0056*/ 	.short	0x0101


	//----- nvinfo : EIATTR_VRC_CTA_INIT_COUNT
	.align		4
        /*0058*/ 	.byte	0x02, 0x4a
	.zero		1
	.zero		1


	//----- nvinfo : EIATTR_EXIT_INSTR_OFFSETS
	.align		4
        /*005c*/ 	.byte	0x04, 0x1c
        /*005e*/ 	.short	(.L_35 - .L_34)


	//   ....[0]....
.L_34:
        /*0060*/ 	.word	0x00000240


	//   ....[1]....
        /*0064*/ 	.word	0x000002b0


	//----- nvinfo : EIATTR_CBANK_PARAM_SIZE
	.align		4
.L_35:
        /*0068*/ 	.byte	0x03, 0x19
        /*006a*/ 	.short	0x001c


	//----- nvinfo : EIATTR_PARAM_CBANK
	.align		4
        /*006c*/ 	.byte	0x04, 0x0a
        /*006e*/ 	.short	(.L_37 - .L_36)
	.align		4
.L_36:
        /*0070*/ 	.word	index@(.nv.constant0._Z17kernel_function_dPKdS0_Pdi)
        /*0074*/ 	.short	0x0380
        /*0076*/ 	.short	0x001c


	//----- nvinfo : EIATTR_SW_WAR
	.align		4
.L_37:
        /*0078*/ 	.byte	0x04, 0x36
        /*007a*/ 	.short	(.L_39 - .L_38)
.L_38:
        /*007c*/ 	.word	0x00000008
.L_39:


//--------------------- .nv.info._Z17kernel_function_cdPKdS0_Pdi --------------------------
	.section	.nv.info._Z17kernel_function_cdPKdS0_Pdi,"",@"SHT_CUDA_INFO"
	.sectionflags	@""
	.align	4


	//----- nvinfo : EIATTR_CUDA_API_VERSION
	.align		4
        /*0000*/ 	.byte	0x04, 0x37
        /*0002*/ 	.short	(.L_41 - .L_40)
.L_40:
        /*0004*/ 	.word	0x00000082


	//----- nvinfo : EIATTR_KPARAM_INFO
	.align		4
.L_41:
        /*0008*/ 	.byte	0x04, 0x17
        /*000a*/ 	.short	(.L_43 - .L_42)
.L_42:
        /*000c*/ 	.word	0x00000000
        /*0010*/ 	.short	0x0004
        /*0012*/ 	.short	0x0020
        /*0014*/ 	.byte	0x00, 0xf0, 0x11, 0x00


	//----- nvinfo : EIATTR_KPARAM_INFO
	.align		4
.L_43:
        /*0018*/ 	.byte	0x04, 0x17
        /*001a*/ 	.short	(.L_45 - .L_44)
.L_44:
        /*001c*/ 	.word	0x00000000
        /*0020*/ 	.short	0x0003
        /*0022*/ 	.short	0x0018
        /*0024*/ 	.byte	0x00, 0xf5, 0x21, 0x00


	//----- nvinfo : EIATTR_KPARAM_INFO
	.align		4
.L_45:
        /*0028*/ 	.byte	0x04, 0x17
        /*002a*/ 	.short	(.L_47 - .L_46)
.L_46:
        /*002c*/ 	.word	0x00000000
        /*0030*/ 	.short	0x0002
        /*0032*/ 	.short	0x0010
        /*0034*/ 	.byte	0x00, 0xf5, 0x21, 0x00


	//----- nvinfo : EIATTR_KPARAM_INFO
	.align		4
.L_47:
        /*0038*/ 	.byte	0x04, 0x17
        /*003a*/ 	.short	(.L_49 - .L_48)
.L_48:
        /*003c*/ 	.word	0x00000000
        /*0040*/ 	.short	0x0001
        /*0042*/ 	.short	0x0008
        /*0044*/ 	.byte	0x00, 0xf5, 0x21, 0x00


	//----- nvinfo : EIATTR_KPARAM_INFO
	.align		4
.L_49:
        /*0048*/ 	.byte	0x04, 0x17
        /*004a*/ 	.short	(.L_51 - .L_50)
.L_50:
        /*004c*/ 	.word	0x00000000
        /*0050*/ 	.short	0x0000
        /*0052*/ 	.short	0x0000
        /*0054*/ 	.byte	0x00, 0xf0, 0x21, 0x00


	//----- nvinfo : EIATTR_SPARSE_MMA_MASK
	.align		4
.L_51:
        /*0058*/ 	.byte	0x03, 0x50
        /*005a*/ 	.short	0x0000


	//----- nvinfo : EIATTR_MAXREG_COUNT
	.align		4
        /*005c*/ 	.byte	0x03, 0x1b
        /*005e*/ 	.short	0x00ff


	//----- nvinfo : EIATTR_MERCURY_ISA_VERSION
	.align		4
        /*0060*/ 	.byte	0x03, 0x5f
        /*0062*/ 	.short	0x0101


	//----- nvinfo : EIATTR_VRC_CTA_INIT_COUNT
	.align		4
        /*0064*/ 	.byte	0x02, 0x4a
	.zero		1
	.zero		1


	//----- nvinfo : EIATTR_EXIT_INSTR_OFFSETS
	.align		4
        /*0068*/ 	.byte	0x04, 0x1c
        /*006a*/ 	.short	(.L_53 - .L_52)


	//   ....[0]....
.L_52:
        /*006c*/ 	.word	0x00000070


	//   ....[1]....
        /*0070*/ 	.word	0x000001c0


	//----- nvinfo : EIATTR_CBANK_PARAM_SIZE
	.align		4
.L_53:
        /*0074*/ 	.byte	0x03, 0x19
        /*0076*/ 	.short	0x0024


	//----- nvinfo : EIATTR_PARAM_CBANK
	.align		4
        /*0078*/ 	.byte	0x04, 0x0a
        /*007a*/ 	.short	(.L_55 - .L_54)
	.align		4
.L_54:
        /*007c*/ 	.word	index@(.nv.constant0._Z17kernel_function_cdPKdS0_Pdi)
        /*0080*/ 	.short	0x0380
        /*0082*/ 	.short	0x0024


	//----- nvinfo : EIATTR_SW_WAR
	.align		4
.L_55:
        /*0084*/ 	.byte	0x04, 0x36
        /*0086*/ 	.short	(.L_57 - .L_56)
.L_56:
        /*0088*/ 	.word	0x00000008
.L_57:


//--------------------- .nv.info._Z17kernel_function_bdPKdS0_Pdi --------------------------
	.section	.nv.info._Z17kernel_function_bdPKdS0_Pdi,"",@"SHT_CUDA_INFO"
	.sectionflags	@""
	.align	4


	//----- nvinfo : EIATTR_CUDA_API_VERSION
	.align		4
        /*0000*/ 	.byte	0x04, 0x37
        /*0002*/ 	.short	(.L_59 - .L_58)
.L_58:
        /*0004*/ 	.word	0x00000082


	//----- nvinfo : EIATTR_KPARAM_INFO
	.align		4
.L_59:
        /*0008*/ 	.byte	0x04, 0x17
        /*000a*/ 	.short	(.L_61 - .L_60)
.L_60:
        /*000c*/ 	.word	0x00000000
        /*0010*/ 	.short	0x0004
        /*0012*/ 	.short	0x0020
        /*0014*/ 	.byte	0x00, 0xf0, 0x11, 0x00


	//----- nvinfo : EIATTR_KPARAM_INFO
	.align		4
.L_61:
        /*0018*/ 	.byte	0x04, 0x17
        /*001a*/ 	.short	(.L_63 - .L_62)
.L_62:
        /*001c*/ 	.word	0x00000000
        /*0020*/ 	.short	0x0003
        /*0022*/ 	.short	0x0018
        /*0024*/ 	.byte	0x00, 0xf5, 0x21, 0x00


	//----- nvinfo : EIATTR_KPARAM_INFO
	.align		4
.L_63:
        /*0028*/ 	.byte	0x04, 0x17
        /*002a*/ 	.short	(.L_65 - .L_64)
.L_64:
        /*002c*/ 	.word	0x00000000
        /*0030*/ 	.short	0x0002
        /*0032*/ 	.short	0x0010
        /*0034*/ 	.byte	0x00, 0xf5, 0x21, 0x00


	//----- nvinfo : EIATTR_KPARAM_INFO
	.align		4
.L_65:
        /*0038*/ 	.byte	0x04, 0x17
        /*003a*/ 	.short	(.L_67 - .L_66)
.L_66:
        /*003c*/ 	.word	0x00000000
        /*0040*/ 	.short	0x0001
        /*0042*/ 	.short	0x0008
        /*0044*/ 	.byte	0x00, 0xf5, 0x21, 0x00


	//----- nvinfo : EIATTR_KPARAM_INFO
	.align		4
.L_67:
        /*0048*/ 	.byte	0x04, 0x17
        /*004a*/ 	.short	(.L_69 - .L_68)
.L_68:
        /*004c*/ 	.word	0x00000000
        /*0050*/ 	.short	0x0000
        /*0052*/ 	.short	0x0000
        /*0054*/ 	.byte	0x00, 0xf0, 0x21, 0x00


	//----- nvinfo : EIATTR_SPARSE_MMA_MASK
	.align		4
.L_69:
        /*0058*/ 	.byte	0x03, 0x50
        /*005a*/ 	.short	0x0000


	//----- nvinfo : EIATTR_MAXREG_COUNT
	.align		4
        /*005c*/ 	.byte	0x03, 0x1b
        /*005e*/ 	.short	0x00ff


	//----- nvinfo : EIATTR_MERCURY_ISA_VERSION
	.align		4
        /*0060*/ 	.byte	0x03, 0x5f
        /*0062*/ 	.short	0x0101


	//----- nvinfo : EIATTR_VRC_CTA_INIT_COUNT
	.align		4
        /*0064*/ 	.byte	0x02, 0x4a
	.zero		1
	.zero		1


	//----- nvinfo : EIATTR_EXIT_INSTR_OFFSETS
	.align		4
        /*0068*/ 	.byte	0x04, 0x1c
        /*006a*/ 	.short	(.L_71 - .L_70)


	//   ....[0]....
.L_70:
        /*006c*/ 	.word	0x00000070


	//   ....[1]....
        /*0070*/ 	.word	0x00000140


	//----- nvinfo : EIATTR_CBANK_PARAM_SIZE
	.align		4
.L_71:
        /*0074*/ 	.byte	0x03, 0x19
        /*0076*/ 	.short	0x0024


	//----- nvinfo : EIATTR_PARAM_CBANK
	.align		4
        /*0078*/ 	.byte	0x04, 0x0a
        /*007a*/ 	.short	(.L_73 - .L_72)
	.align		4
.L_72:
        /*007c*/ 	.word	index@(.nv.constant0._Z17kernel_function_bdPKdS0_Pdi)
        /*0080*/ 	.short	0x0380
        /*0082*/ 	.short	0x0024


	//----- nvinfo : EIATTR_SW_WAR
	.align		4
.L_73:
        /*0084*/ 	.byte	0x04, 0x36
        /*0086*/ 	.short	(.L_75 - .L_74)
.L_74:
        /*0088*/ 	.word	0x00000008
.L_75:


//--------------------- .nv.info._Z17kernel_function_aPKdS0_Pdi --------------------------
	.section	.nv.info._Z17kernel_function_aPKdS0_Pdi,"",@"SHT_CUDA_INFO"
	.sectionflags	@""
	.align	4


	//----- nvinfo : EIATTR_CUDA_API_VERSION
	.align		4
        /*0000*/ 	.byte	0x04, 0x37
        /*0002*/ 	.short	(.L_77 - .L_76)
.L_76:
        /*0004*/ 	.word	0x00000082


	//----- nvinfo : EIATTR_KPARAM_INFO
	.align		4
.L_77:
        /*0008*/ 	.byte	0x04, 0x17
        /*000a*/ 	.short	(.L_79 - .L_78)
.L_78:
        /*000c*/ 	.word	0x00000000
        /*0010*/ 	.short	0x0003
        /*0012*/ 	.short	0x0018
        /*0014*/ 	.byte	0x00, 0xf0, 0x11, 0x00


	//----- nvinfo : EIATTR_KPARAM_INFO
	.align		4
.L_79:
        /*0018*/ 	.byte	0x04, 0x17
        /*001a*/ 	.short	(.L_81 - .L_80)
.L_80:
        /*001c*/ 	.word	0x00000000
        /*0020*/ 	.short	0x0002
        /*0022*/ 	.short	0x0010
        /*0024*/ 	.byte	0x00, 0xf5, 0x21, 0x00


	//----- nvinfo : EIATTR_KPARAM_INFO
	.align		4
.L_81:
        /*0028*/ 	.byte	0x04, 0x17
        /*002a*/ 	.short	(.L_83 - .L_82)
.L_82:
        /*002c*/ 	.word	0x00000000
        /*0030*/ 	.short	0x0001
        /*0032*/ 	.short	0x0008
        /*0034*/ 	.byte	0x00, 0xf5, 0x21, 0x00


	//----- nvinfo : EIATTR_KPARAM_INFO
	.align		4
.L_83:
        /*0038*/ 	.byte	0x04, 0x17
        /*003a*/ 	.short	(.L_85 - .L_84)
.L_84:
        /*003c*/ 	.word	0x00000000
        /*0040*/ 	.short	0x0000
        /*0042*/ 	.short	0x0000
        /*0044*/ 	.byte	0x00, 0xf5, 0x21, 0x00


	//----- nvinfo : EIATTR_SPARSE_MMA_MASK
	.align		4
.L_85:
        /*0048*/ 	.byte	0x03, 0x50
        /*004a*/ 	.short	0x0000


	//----- nvinfo : EIATTR_MAXREG_COUNT
	.align		4
        /*004c*/ 	.byte	0x03, 0x1b
        /*004e*/ 	.short	0x00ff


	//----- nvinfo : EIATTR_MERCURY_ISA_VERSION
	.align		4
        /*0050*/ 	.byte	0x03, 0x5f
        /*0052*/ 	.short	0x0101


	//----- nvinfo : EIATTR_VRC_CTA_INIT_COUNT
	.align		4
        /*0054*/ 	.byte	0x02, 0x4a
	.zero		1
	.zero		1


	//----- nvinfo : EIATTR_EXIT_INSTR_OFFSETS
	.align		4
        /*0058*/ 	.byte	0x04, 0x1c
        /*005a*/ 	.short	(.L_87 - .L_86)


	//   ....[0]....
.L_86:
        /*005c*/ 	.word	0x00000070


	//   ....[1]....
        /*0060*/ 	.word	0x000007c0


	//----- nvinfo : EIATTR_CBANK_PARAM_SIZE
	.align		4
.L_87:
        /*0064*/ 	.byte	0x03, 0x19
        /*0066*/ 	.short	0x001c


	//----- nvinfo : EIATTR_PARAM_CBANK
	.align		4
        /*0068*/ 	.byte	0x04, 0x0a
        /*006a*/ 	.short	(.L_89 - .L_88)
	.align		4
.L_88:
        /*006c*/ 	.word	index@(.nv.constant0._Z17kernel_function_aPKdS0_Pdi)
        /*0070*/ 	.short	0x0380
        /*0072*/ 	.short	0x001c


	//----- nvinfo : EIATTR_SW_WAR
	.align		4
.L_89:
        /*0074*/ 	.byte	0x04, 0x36
        /*0076*/ 	.short	(.L_91 - .L_90)
.L_90:
        /*0078*/ 	.word	0x00000008
.L_91:


//--------------------- .nv.callgraph             --------------------------
	.section	.nv.callgraph,"",@"SHT_CUDA_CALLGRAPH"
	.align	4
	.sectionentsize	8
	.align		4
        /*0000*/ 	.word	0x00000000
	.align		4
        /*0004*/ 	.word	0xffffffff
	.align		4
        /*0008*/ 	.word	0x00000000
	.align		4
        /*000c*/ 	.word	0xfffffffe
	.align		4
        /*0010*/ 	.word	0x00000000
	.align		4
        /*0014*/ 	.word	0xfffffffd
	.align		4
        /*0018*/ 	.word	0x00000000
	.align		4
        /*001c*/ 	.word	0xfffffffc


//--------------------- .text._Z17kernel_function_dPKdS0_Pdi --------------------------
	.section	.text._Z17kernel_function_dPKdS0_Pdi,"ax",@progbits
	.align	128
        .global         _Z17kernel_function_dPKdS0_Pdi
        .type           _Z17kernel_function_dPKdS0_Pdi,@function
        .size           _Z17kernel_function_dPKdS0_Pdi,(.L_x_12 - _Z17kernel_function_dPKdS0_Pdi)
        .other          _Z17kernel_function_dPKdS0_Pdi,@"STO_CUDA_ENTRY STV_DEFAULT"
_Z17kernel_function_dPKdS0_Pdi:
.text._Z17kernel_function_dPKdS0_Pdi:
[----:B------:R-:W-:Y:S01]  /*0000*/  LDC R1, c[0x0][0x37c] ;  /* 0x0000df00ff017b82 */ /* 0x000fe20000000800 */
[----:B------:R-:W0:Y:S07]  /*0010*/  S2R R11, SR_TID.X ;  /* 0x00000000000b7919 */ /* 0x000e2e0000002100 */
[----:B------:R-:W0:Y:S01]  /*0020*/  S2UR UR4, SR_CTAID.X ;  /* 0x00000000000479c3 */ /* 0x000e220000002500 */
[----:B------:R-:W1:Y:S01]  /*0030*/  LDCU UR5, c[0x0][0x398] ;  /* 0x00007300ff0577ac */ /* 0x000e620008000800 */
[----:B------:R-:W2:Y:S06]  /*0040*/  LDCU.64 UR6, c[0x0][0x358] ;  /* 0x00006b00ff0677ac */ /* 0x000eac0008000a00 */
[----:B------:R-:W0:Y:S08]  /*0050*/  LDC R0, c[0x0][0x360] ;  /* 0x0000d800ff007b82 */ /* 0x000e300000000800 */
[----:B------:R-:W3:Y:S08]  /*0060*/  LDC.64 R4, c[0x0][0x380] ;  /* 0x0000e000ff047b82 */ /* 0x000ef00000000a00 */
[----:B------:R-:W4:Y:S01]  /*0070*/  LDC.64 R6, c[0x0][0x388] ;  /* 0x0000e200ff067b82 */ /* 0x000f220000000a00 */
[----:B0-----:R-:W-:-:S05]  /*0080*/  IMAD R3, R0, UR4, R11 ;  /* 0x0000000400037c24 */ /* 0x001fca000f8e020b */
[----:B-1----:R-:W-:-:S13]  /*0090*/  ISETP.GE.AND P1, PT, R3, UR5, PT ;  /* 0x0000000503007c0c */ /* 0x002fda000bf26270 */
[----:B---3--:R-:W-:-:S04]  /*00a0*/  @!P1 IMAD.WIDE R4, R3, 0x8, R4 ;  /* 0x0000000803049825 */ /* 0x008fc800078e0204 */
[----:B----4-:R-:W-:Y:S02]  /*00b0*/  @!P1 IMAD.WIDE R6, R3, 0x8, R6 ;  /* 0x0000000803069825 */ /* 0x010fe400078e0206 */
[----:B--2---:R-:W2:Y:S04]  /*00c0*/  @!P1 LDG.E.64 R4, desc[UR6][R4.64] ;  /* 0x0000000604049981 */ /* 0x004ea8000c1e1b00 */
[----:B------:R-:W2:Y:S01]  /*00d0*/  @!P1 LDG.E.64 R6, desc[UR6][R6.64] ;  /* 0x0000000606069981 */ /* 0x000ea2000c1e1b00 */
[----:B------:R-:W0:Y:S01]  /*00e0*/  S2UR UR5, SR_CgaCtaId ;  /* 0x00000000000579c3 */ /* 0x000e220000008800 */
[----:B------:R-:W-:Y:S01]  /*00f0*/  UMOV UR4, 0x400 ;  /* 0x0000040000047882 */ /* 0x000fe20000000000 */
[----:B------:R-:W-:Y:S02]  /*0100*/  ISETP.GE.U32.AND P0, PT, R0, 0x2, PT ;  /* 0x000000020000780c */ /* 0x000fe40003f06070 */
[----:B------:R-:W-:Y:S01]  /*0110*/  CS2R R2, SRZ ;  /* 0x0000000000027805 */ /* 0x000fe2000001ff00 */
[----:B0-----:R-:W-:-:S06]  /*0120*/  ULEA UR4, UR5, UR4, 0x18 ;  /* 0x0000000405047291 */ /* 0x001fcc000f8ec0ff */
[C---:B------:R-:W-:Y:S01]  /*0130*/  LEA R9, R11.reuse, UR4, 0x3 ;  /* 0x000000040b097c11 */ /* 0x040fe2000f8e18ff */
[----:B--2---:R-:W-:Y:S01]  /*0140*/  @!P1 DMUL R2, R4, R6 ;  /* 0x0000000604029228 */ /* 0x004fe20000000000 */
[----:B------:R-:W-:-:S06]  /*0150*/  ISETP.NE.AND P1, PT, R11, RZ, PT ;  /* 0x000000ff0b00720c */ /* 0x000fcc0003f25270 */
[----:B------:R0:W-:Y:S01]  /*0160*/  STS.64 [R9], R2 ;  /* 0x0000000209007388 */ /* 0x0001e20000000a00 */
[----:B------:R-:W-:Y:S06]  /*0170*/  BAR.SYNC.DEFER_BLOCKING 0x0 ;  /* 0x0000000000007b1d */ /* 0x000fec0000010000 */
[----:B------:R-:W-:Y:S05]  /*0180*/  @!P0 BRA `(.L_x_0) ;  /* 0x00000000002c8947 */ /* 0x000fea0003800000 */
.L_x_1:
[----:B------:R-:W-:-:S04]  /*0190*/  SHF.R.U32.HI R8, RZ, 0x1, R0 ;  /* 0x00000001ff087819 */ /* 0x000fc80000011600 */
[----:B------:R-:W-:-:S13]  /*01a0*/  ISETP.GE.U32.AND P0, PT, R11, R8, PT ;  /* 0x000000080b00720c */ /* 0x000fda0003f06070 */
[----:B------:R-:W-:Y:S01]  /*01b0*/  @!P0 IMAD R6, R8, 0x8, R9 ;  /* 0x0000000808068824 */ /* 0x000fe200078e0209 */
[----:B------:R-:W-:Y:S04]  /*01c0*/  @!P0 LDS.64 R4, [R9] ;  /* 0x0000000009048984 */ /* 0x000fe80000000a00 */
[----:B0-----:R-:W0:Y:S02]  /*01d0*/  @!P0 LDS.64 R2, [R6] ;  /* 0x0000000006028984 */ /* 0x001e240000000a00 */
[----:B0-----:R-:W-:-:S07]  /*01e0*/  @!P0 DADD R2, R2, R4 ;  /* 0x0000000002028229 */ /* 0x001fce0000000004 */
[----:B------:R1:W-:Y:S01]  /*01f0*/  @!P0 STS.64 [R9], R2 ;  /* 0x0000000209008388 */ /* 0x0003e20000000a00 */
[----:B------:R-:W-:Y:S01]  /*0200*/  BAR.SYNC.DEFER_BLOCKING 0x0 ;  /* 0x0000000000007b1d */ /* 0x000fe20000010000 */
[----:B------:R-:W-:Y:S01]  /*0210*/  ISETP.GT.U32.AND P0, PT, R0, 0x3, PT ;  /* 0x000000030000780c */ /* 0x000fe20003f04070 */
[----:B------:R-:W-:-:S12]  /*0220*/  IMAD.MOV.U32 R0, RZ, RZ, R8 ;  /* 0x000000ffff007224 */ /* 0x000fd800078e0008 */
[----:B-1----:R-:W-:Y:S05]  /*0230*/  @P0 BRA `(.L_x_1) ;  /* 0xfffffffc00d40947 */ /* 0x002fea000383ffff */
.L_x_0:
[----:B------:R-:W-:Y:S05]  /*0240*/  @P1 EXIT ;  /* 0x000000000000194d */ /* 0x000fea0003800000 */
[----:B------:R-:W1:Y:S01]  /*0250*/  S2UR UR5, SR_CgaCtaId ;  /* 0x00000000000579c3 */ /* 0x000e620000008800 */
[----:B------:R-:W-:-:S07]  /*0260*/  UMOV UR4, 0x400 ;  /* 0x0000040000047882 */ /* 0x000fce0000000000 */
[----:B------:R-:W2:Y:S01]  /*0270*/  LDC.64 R4, c[0x0][0x390] ;  /* 0x0000e400ff047b82 */ /* 0x000ea20000000a00 */
[----:B-1----:R-:W-:-:S09]  /*0280*/  ULEA UR4, UR5, UR4, 0x18 ;  /* 0x0000000405047291 */ /* 0x002fd2000f8ec0ff */
[----:B0-----:R-:W2:Y:S04]  /*0290*/  LDS.64 R2, [UR4] ;  /* 0x00000004ff027984 */ /* 0x001ea80008000a00 */
[----:B--2---:R-:W-:Y:S01]  /*02a0*/  REDG.E.ADD.F64.RN.STRONG.GPU desc[UR6][R4.64], R2 ;  /* 0x00000002040079a6 */ /* 0x004fe2000c12ff06 */
[----:B------:R-:W-:Y:S05]  /*02b0*/  EXIT ;  /* 0x000000000000794d */ /* 0x000fea0003800000 */
.L_x_2:
[----:B------:R-:W-:-:S00]  /*02c0*/  BRA `(.L_x_2) ;  /* 0xfffffffc00fc7947 */ /* 0x000fc0000383ffff */
[----:B------:R-:W-:-:S00]  /*02d0*/  NOP ;  /* 0x0000000000007918 */ /* 0x000fc00000000000 */
        /* <DEDUP_REMOVED lines=10> */
.L_x_12:


//--------------------- .text._Z17kernel_function_cdPKdS0_Pdi --------------------------
	.section	.text._Z17kernel_function_cdPKdS0_Pdi,"ax",@progbits
	.align	128
        .global         _Z17kernel_function_cdPKdS0_Pdi
        .type           _Z17kernel_function_cdPKdS0_Pdi,@function
        .size           _Z17kernel_function_cdPKdS0_Pdi,(.L_x_13 - _Z17kernel_function_cdPKdS0_Pdi)
        .other          _Z17kernel_function_cdPKdS0_Pdi,@"STO_CUDA_ENTRY STV_DEFAULT"
_Z17kernel_function_cdPKdS0_Pdi:
.text._Z17kernel_function_cdPKdS0_Pdi:
[----:B------:R-:W-:Y:S01]  /*0000*/  LDC R1, c[0x0][0x37c] ;  /* 0x0000df00ff017b82 */ /* 0x000fe20000000800 */
[----:B------:R-:W0:Y:S07]  /*0010*/  S2R R11, SR_TID.X ;  /* 0x00000000000b7919 */ /* 0x000e2e0000002100 */
[----:B------:R-:W0:Y:S01]  /*0020*/  S2UR UR4, SR_CTAID.X ;  /* 0x00000000000479c3 */ /* 0x000e220000002500 */
[----:B------:R-:W1:Y:S07]  /*0030*/  LDCU UR5, c[0x0][0x3a0] ;  /* 0x00007400ff0577ac */ /* 0x000e6e0008000800 */
[----:B------:R-:W0:Y:S02]  /*0040*/  LDC R0, c[0x0][0x360] ;  /* 0x0000d800ff007b82 */ /* 0x000e240000000800 */
[----:B0-----:R-:W-:-:S05]  /*0050*/  IMAD R11, R0, UR4, R11 ;  /* 0x00000004000b7c24 */ /* 0x001fca000f8e020b */
[----:B-1----:R-:W-:-:S13]  /*0060*/  ISETP.GE.AND P0, PT, R11, UR5, PT ;  /* 0x000000050b007c0c */ /* 0x002fda000bf06270 */
[----:B------:R-:W-:Y:S05]  /*0070*/  @P0 EXIT ;  /* 0x000000000000094d */ /* 0x000fea0003800000 */
[----:B------:R-:W0:Y:S01]  /*0080*/  LDC.64 R2, c[0x0][0x388] ;  /* 0x0000e200ff027b82 */ /* 0x000e220000000a00 */
[C---:B------:R-:W-:Y:S01]  /*0090*/  LOP3.LUT R0, R11.reuse, 0x1, RZ, 0xc0, !PT ;  /* 0x000000010b007812 */ /* 0x040fe200078ec0ff */
[----:B------:R-:W1:Y:S03]  /*00a0*/  LDCU.64 UR4, c[0x0][0x358] ;  /* 0x00006b00ff0477ac */ /* 0x000e660008000a00 */
[----:B------:R-:W-:Y:S01]  /*00b0*/  ISETP.NE.U32.AND P0, PT, R0, 0x1, PT ;  /* 0x000000010000780c */ /* 0x000fe20003f05070 */
[----:B------:R-:W2:Y:S02]  /*00c0*/  LDCU.64 UR6, c[0x0][0x390] ;  /* 0x00007200ff0677ac */ /* 0x000ea40008000a00 */
[----:B------:R-:W3:Y:S10]  /*00d0*/  LDC.64 R4, c[0x0][0x380] ;  /* 0x0000e000ff047b82 */ /* 0x000ef40000000a00 */
[----:B------:R-:W4:Y:S01]  /*00e0*/  @!P0 LDC.64 R8, c[0x0][0x388] ;  /* 0x0000e200ff088b82 */ /* 0x000f220000000a00 */
[----:B0-----:R-:W-:-:S06]  /*00f0*/  @P0 IMAD.WIDE R2, R11, 0x8, R2 ;  /* 0x000000080b020825 */ /* 0x001fcc00078e0202 */
[----:B-1----:R-:W3:Y:S01]  /*0100*/  @P0 LDG.E.64 R2, desc[UR4][R2.64] ;  /* 0x0000000402020981 */ /* 0x002ee2000c1e1b00 */
[----:B------:R-:W-:Y:S02]  /*0110*/  SHF.R.S32.HI R0, RZ, 0x1f, R11 ;  /* 0x0000001fff007819 */ /* 0x000fe4000001140b */
[----:B--2---:R-:W-:-:S04]  /*0120*/  LEA R6, P1, R11, UR6, 0x3 ;  /* 0x000000060b067c11 */ /* 0x004fc8000f8218ff */
[C---:B------:R-:W-:Y:S01]  /*0130*/  LEA.HI.X R7, R11.reuse, UR7, R0, 0x3, P1 ;  /* 0x000000070b077c11 */ /* 0x040fe200088f1c00 */
[----:B----4-:R-:W-:-:S05]  /*0140*/  @!P0 IMAD.WIDE R8, R11, 0x8, R8 ;  /* 0x000000080b088825 */ /* 0x010fca00078e0208 */
[----:B------:R-:W2:Y:S01]  /*0150*/  LDG.E.64 R6, desc[UR4][R6.64] ;  /* 0x0000000406067981 */ /* 0x000ea2000c1e1b00 */
[----:B---3--:R-:W-:Y:S01]  /*0160*/  @P0 DMUL R4, R2, R4 ;  /* 0x0000000402040228 */ /* 0x008fe20000000000 */
[----:B------:R-:W0:Y:S09]  /*0170*/  LDC.64 R2, c[0x0][0x398] ;  /* 0x0000e600ff027b82 */ /* 0x000e320000000a00 */
[----:B------:R-:W2:Y:S01]  /*0180*/  @!P0 LDG.E.64 R4, desc[UR4][R8.64] ;  /* 0x0000000408048981 */ /* 0x000ea2000c1e1b00 */
[----:B0-----:R-:W-:Y:S01]  /*0190*/  IMAD.WIDE R2, R11, 0x8, R2 ;  /* 0x000000080b027825 */ /* 0x001fe200078e0202 */
[----:B--2---:R-:W-:-:S07]  /*01a0*/  DADD R4, R6, R4 ;  /* 0x0000000006047229 */ /* 0x004fce0000000004 */
[----:B------:R-:W-:Y:S01]  /*01b0*/  STG.E.64 desc[UR4][R2.64], R4 ;  /* 0x0000000402007986 */ /* 0x000fe2000c101b04 */
[----:B------:R-:W-:Y:S05]  /*01c0*/  EXIT ;  /* 0x000000000000794d */ /* 0x000fea0003800000 */
.L_x_3:
        /* <DEDUP_REMOVED lines=11> */
.L_x_13:


//--------------------- .text._Z17kernel_function_bdPKdS0_Pdi --------------------------
	.section	.text._Z17kernel_function_bdPKdS0_Pdi,"ax",@progbits
	.align	128
        .global         _Z17kernel_function_bdPKdS0_Pdi
        .type           _Z17kernel_function_bdPKdS0_Pdi,@function
        .size           _Z17kernel_function_bdPKdS0_Pdi,(.L_x_14 - _Z17kernel_function_bdPKdS0_Pdi)
        .other          _Z17kernel_function_bdPKdS0_Pdi,@"STO_CUDA_ENTRY STV_DEFAULT"
_Z17kernel_function_bdPKdS0_Pdi:
.text._Z17kernel_function_bdPKdS0_Pdi:
        /* <DEDUP_REMOVED lines=9> */
[----:B------:R-:W1:Y:S07]  /*0090*/  LDCU.64 UR4, c[0x0][0x358] ;  /* 0x00006b00ff0477ac */ /* 0x000e6e0008000a00 */
[----:B------:R-:W2:Y:S08]  /*00a0*/  LDC.64 R4, c[0x0][0x390] ;  /* 0x0000e400ff047b82 */ /* 0x000eb00000000a00 */
[----:B------:R-:W3:Y:S01]  /*00b0*/  LDC.64 R6, c[0x0][0x380] ;  /* 0x0000e000ff067b82 */ /* 0x000ee20000000a00 */
[----:B0-----:R-:W-:-:S07]  /*00c0*/  IMAD.WIDE R2, R11, 0x8, R2 ;  /* 0x000000080b027825 */ /* 0x001fce00078e0202 */
[----:B------:R-:W0:Y:S01]  /*00d0*/  LDC.64 R8, c[0x0][0x398] ;  /* 0x0000e600ff087b82 */ /* 0x000e220000000a00 */
[----:B-1----:R-:W3:Y:S01]  /*00e0*/  LDG.E.64 R2, desc[UR4][R2.64] ;  /* 0x0000000402027981 */ /* 0x002ee2000c1e1b00 */
[----:B--2---:R-:W-:-:S06]  /*00f0*/  IMAD.WIDE R4, R11, 0x8, R4 ;  /* 0x000000080b047825 */ /* 0x004fcc00078e0204 */
[----:B------:R-:W3:Y:S01]  /*0100*/  LDG.E.64 R4, desc[UR4][R4.64] ;  /* 0x0000000404047981 */ /* 0x000ee2000c1e1b00 */
[----:B0-----:R-:W-:Y:S01]  /*0110*/  IMAD.WIDE R8, R11, 0x8, R8 ;  /* 0x000000080b087825 */ /* 0x001fe200078e0208 */
[----:B---3--:R-:W-:-:S07]  /*0120*/  DFMA R6, R2, R6, R4 ;  /* 0x000000060206722b */ /* 0x008fce0000000004 */
[----:B------:R-:W-:Y:S01]  /*0130*/  STG.E.64 desc[UR4][R8.64], R6 ;  /* 0x0000000608007986 */ /* 0x000fe2000c101b04 */
[----:B------:R-:W-:Y:S05]  /*0140*/  EXIT ;  /* 0x000000000000794d */ /* 0x000fea0003800000 */
.L_x_4:
        /* <DEDUP_REMOVED lines=11> */
.L_x_14:


//--------------------- .text._Z17kernel_function_aPKdS0_Pdi --------------------------
	.section	.text._Z17kernel_function_aPKdS0_Pdi,"ax",@progbits
	.align	128
        .global         _Z17kernel_function_aPKdS0_Pdi
        .type           _Z17kernel_function_aPKdS0_Pdi,@function
        .size           _Z17kernel_function_aPKdS0_Pdi,(.L_x_15 - _Z17kernel_function_aPKdS0_Pdi)
        .other          _Z17kernel_function_aPKdS0_Pdi,@"STO_CUDA_ENTRY STV_DEFAULT"
_Z17kernel_function_aPKdS0_Pdi:
.text._Z17kernel_function_aPKdS0_Pdi:
        /* <DEDUP_REMOVED lines=8> */
[----:B------:R-:W-:Y:S01]  /*0080*/  UISETP.GE.AND UP0, UPT, UR12, 0x1, UPT ;  /* 0x000000010c00788c */ /* 0x000fe2000bf06270 */
[----:B------:R-:W-:Y:S01]  /*0090*/  CS2R R12, SRZ ;  /* 0x00000000000c7805 */ /* 0x000fe2000001ff00 */
[----:B------:R-:W0:Y:S07]  /*00a0*/  LDCU.64 UR10, c[0x0][0x358] ;  /* 0x00006b00ff0a77ac */ /* 0x000e2e0008000a00 */
[----:B------:R-:W-:Y:S05]  /*00b0*/  BRA.U !UP0, `(.L_x_5) ;  /* 0x0000000508b47547 */ /* 0x000fea000b800000 */
[----:B------:R-:W1:Y:S02]  /*00c0*/  LDC.64 R2, c[0x0][0x388] ;  /* 0x0000e200ff027b82 */ /* 0x000e640000000a00 */
[----:B-1----:R-:W-:-:S06]  /*00d0*/  IMAD.WIDE R2, R0, 0x8, R2 ;  /* 0x0000000800027825 */ /* 0x002fcc00078e0202 */
[----:B0-----:R-:W5:Y:S01]  /*00e0*/  LDG.E.64 R2, desc[UR10][R2.64] ;  /* 0x0000000a02027981 */ /* 0x001f62000c1e1b00 */
[----:B------:R-:W-:Y:S02]  /*00f0*/  UISETP.GE.U32.AND UP1, UPT, UR12, 0x10, UPT ;  /* 0x000000100c00788c */ /* 0x000fe4000bf26070 */
[----:B------:R-:W-:Y:S01]  /*0100*/  IMAD R21, R0, UR12, RZ ;  /* 0x0000000c00157c24 */ /* 0x000fe2000f8e02ff */
[----:B------:R-:W-:Y:S01]  /*0110*/  ULOP3.LUT UR8, UR12, 0xf, URZ, 0xc0, !UPT ;  /* 0x0000000f0c087892 */ /* 0x000fe2000f8ec0ff */
[----:B------:R-:W-:Y:S01]  /*0120*/  CS2R R12, SRZ ;  /* 0x00000000000c7805 */ /* 0x000fe2000001ff00 */
[----:B------:R-:W-:Y:S02]  /*0130*/  UMOV UR4, URZ ;  /* 0x000000ff00047c82 */ /* 0x000fe40008000000 */
[----:B------:R-:W-:Y:S02]  /*0140*/  UISETP.NE.AND UP0, UPT, UR8, URZ, UPT ;  /* 0x000000ff0800728c */ /* 0x000fe4000bf05270 */
[----:B------:R-:W-:Y:S09]  /*0150*/  BRA.U !UP1, `(.L_x_6) ;  /* 0x0000000109b87547 */ /* 0x000ff2000b800000 */
[----:B------:R-:W0:Y:S01]  /*0160*/  LDCU.64 UR6, c[0x0][0x380] ;  /* 0x00007000ff0677ac */ /* 0x000e220008000a00 */
[----:B------:R-:W-:Y:S02]  /*0170*/  MOV R20, R21 ;  /* 0x0000001500147202 */ /* 0x000fe40000000f00 */
[----:B------:R-:W-:Y:S01]  /*0180*/  CS2R R12, SRZ ;  /* 0x00000000000c7805 */ /* 0x000fe2000001ff00 */
[----:B------:R-:W-:-:S04]  /*0190*/  ULOP3.LUT UR4, UR12, 0x7ffffff0, URZ, 0xc0, !UPT ;  /* 0x7ffffff00c047892 */ /* 0x000fc8000f8ec0ff */
[----:B------:R-:W-:Y:S02]  /*01a0*/  UIADD3 UR9, UPT, UPT, -UR4, URZ, URZ ;  /* 0x000000ff04097290 */ /* 0x000fe4000fffe1ff */
[----:B0-----:R-:W-:-:S04]  /*01b0*/  UIADD3 UR5, UP1, UPT, UR6, 0x40, URZ ;  /* 0x0000004006057890 */ /* 0x001fc8000ff3e0ff */
[----:B------:R-:W-:-:S12]  /*01c0*/  UIADD3.X UR6, UPT, UPT, URZ, UR7, URZ, UP1, !UPT ;  /* 0x00000007ff067290 */ /* 0x000fd80008ffe4ff */
.L_x_7:
[----:B------:R-:W-:Y:S02]  /*01d0*/  MOV R6, UR5 ;  /* 0x0000000500067c02 */ /* 0x000fe40008000f00 */
[----:B------:R-:W-:-:S03]  /*01e0*/  MOV R7, UR6 ;  /* 0x0000000600077c02 */ /* 0x000fc60008000f00 */
[----:B------:R-:W-:-:S05]  /*01f0*/  IMAD.WIDE R6, R20, 0x8, R6 ;  /* 0x0000000814067825 */ /* 0x000fca00078e0206 */
[----:B------:R-:W2:Y:S04]  /*0200*/  LDG.E.64 R14, desc[UR10][R6.64+-0x40] ;  /* 0xffffc00a060e7981 */ /* 0x000ea8000c1e1b00 */
[----:B------:R-:W3:Y:S04]  /*0210*/  LDG.E.64 R24, desc[UR10][R6.64+-0x38] ;  /* 0xffffc80a06187981 */ /* 0x000ee8000c1e1b00 */
[----:B------:R-:W4:Y:S04]  /*0220*/  LDG.E.64 R10, desc[UR10][R6.64+-0x30] ;  /* 0xffffd00a060a7981 */ /* 0x000f28000c1e1b00 */
[----:B------:R-:W4:Y:S04]  /*0230*/  LDG.E.64 R8, desc[UR10][R6.64+-0x28] ;  /* 0xffffd80a06087981 */ /* 0x000f28000c1e1b00 */
[----:B------:R-:W4:Y:S04]  /*0240*/  LDG.E.64 R22, desc[UR10][R6.64+-0x20] ;  /* 0xffffe00a06167981 */ /* 0x000f28000c1e1b00 */
[----:B------:R-:W4:Y:S04]  /*0250*/  LDG.E.64 R18, desc[UR10][R6.64+-0x18] ;  /* 0xffffe80a06127981 */ /* 0x000f28000c1e1b00 */
[----:B------:R-:W4:Y:S04]  /*0260*/  LDG.E.64 R16, desc[UR10][R6.64+-0x10] ;  /* 0xfffff00a06107981 */ /* 0x000f28000c1e1b00 */
[----:B------:R-:W4:Y:S04]  /*0270*/  LDG.E.64 R4, desc[UR10][R6.64+-0x8] ;  /* 0xfffff80a06047981 */ /* 0x000f28000c1e1b00 */
[----:B------:R-:W4:Y:S01]  /*0280*/  LDG.E.64 R26, desc[UR10][R6.64+0x38] ;  /* 0x0000380a061a7981 */ /* 0x000f22000c1e1b00 */
[----:B--2--5:R-:W-:-:S03]  /*0290*/  DFMA R12, R2, R14, R12 ;  /* 0x0000000e020c722b */ /* 0x024fc6000000000c */
[----:B------:R-:W2:Y:S05]  /*02a0*/  LDG.E.64 R14, desc[UR10][R6.64] ;  /* 0x0000000a060e7981 */ /* 0x000eaa000c1e1b00 */
[C---:B---3--:R-:W-:Y:S02]  /*02b0*/  DFMA R24, R2.reuse, R24, R12 ;  /* 0x000000180218722b */ /* 0x048fe4000000000c */
[----:B------:R-:W3:Y:S06]  /*02c0*/  LDG.E.64 R12, desc[UR10][R6.64+0x8] ;  /* 0x0000080a060c7981 */ /* 0x000eec000c1e1b00 */
[C---:B----4-:R-:W-:Y:S01]  /*02d0*/  DFMA R24, R2.reuse, R10, R24 ;  /* 0x0000000a0218722b */ /* 0x050fe20000000018 */
[----:B------:R-:W4:Y:S07]  /*02e0*/  LDG.E.64 R10, desc[UR10][R6.64+0x10] ;  /* 0x0000100a060a7981 */ /* 0x000f2e000c1e1b00 */
[C---:B------:R-:W-:Y:S01]  /*02f0*/  DFMA R24, R2.reuse, R8, R24 ;  /* 0x000000080218722b */ /* 0x040fe20000000018 */
[----:B------:R-:W4:Y:S07]  /*0300*/  LDG.E.64 R8, desc[UR10][R6.64+0x18] ;  /* 0x0000180a06087981 */ /* 0x000f2e000c1e1b00 */
[C---:B------:R-:W-:Y:S01]  /*0310*/  DFMA R24, R2.reuse, R22, R24 ;  /* 0x000000160218722b */ /* 0x040fe20000000018 */
[----:B------:R-:W4:Y:S07]  /*0320*/  LDG.E.64 R22, desc[UR10][R6.64+0x20] ;  /* 0x0000200a06167981 */ /* 0x000f2e000c1e1b00 */
[C---:B------:R-:W-:Y:S01]  /*0330*/  DFMA R24, R2.reuse, R18, R24 ;  /* 0x000000120218722b */ /* 0x040fe20000000018 */
[----:B------:R-:W4:Y:S07]  /*0340*/  LDG.E.64 R18, desc[UR10][R6.64+0x28] ;  /* 0x0000280a06127981 */ /* 0x000f2e000c1e1b00 */
[C---:B------:R-:W-:Y:S01]  /*0350*/  DFMA R24, R2.reuse, R16, R24 ;  /* 0x000000100218722b */ /* 0x040fe20000000018 */
[----:B------:R-:W4:Y:S07]  /*0360*/  LDG.E.64 R16, desc[UR10][R6.64+0x30] ;  /* 0x0000300a06107981 */ /* 0x000f2e000c1e1b00 */
[----:B------:R-:W-:Y:S01]  /*0370*/  DFMA R4, R2, R4, R24 ;  /* 0x000000040204722b */ /* 0x000fe20000000018 */
[----:B------:R-:W-:-:S04]  /*0380*/  UIADD3 UR9, UPT, UPT, UR9, 0x10, URZ ;  /* 0x0000001009097890 */ /* 0x000fc8000fffe0ff */
[----:B------:R-:W-:Y:S01]  /*0390*/  UISETP.NE.AND UP1, UPT, UR9, URZ, UPT ;  /* 0x000000ff0900728c */ /* 0x000fe2000bf25270 */
[----:B------:R-:W-:Y:S02]  /*03a0*/  VIADD R20, R20, 0x10 ;  /* 0x0000001014147836 */ /* 0x000fe40000000000 */
[----:B--2---:R-:W-:-:S08]  /*03b0*/  DFMA R4, R2, R14, R4 ;  /* 0x0000000e0204722b */ /* 0x004fd00000000004 */
[----:B---3--:R-:W-:-:S08]  /*03c0*/  DFMA R4, R2, R12, R4 ;  /* 0x0000000c0204722b */ /* 0x008fd00000000004 */
[----:B----4-:R-:W-:-:S08]  /*03d0*/  DFMA R4, R2, R10, R4 ;  /* 0x0000000a0204722b */ /* 0x010fd00000000004 */
[----:B------:R-:W-:-:S08]  /*03e0*/  DFMA R4, R2, R8, R4 ;  /* 0x000000080204722b */ /* 0x000fd00000000004 */
[----:B------:R-:W-:-:S08]  /*03f0*/  DFMA R4, R2, R22, R4 ;  /* 0x000000160204722b */ /* 0x000fd00000000004 */
[----:B------:R-:W-:-:S08]  /*0400*/  DFMA R4, R2, R18, R4 ;  /* 0x000000120204722b */ /* 0x000fd00000000004 */
[----:B------:R-:W-:-:S08]  /*0410*/  DFMA R4, R2, R16, R4 ;  /* 0x000000100204722b */ /* 0x000fd00000000004 */
[----:B------:R-:W-:Y:S01]  /*0420*/  DFMA R12, R2, R26, R4 ;  /* 0x0000001a020c722b */ /* 0x000fe20000000004 */
[----:B------:R-:W-:Y:S10]  /*0430*/  BRA.U UP1, `(.L_x_7) ;  /* 0xfffffffd01647547 */ /* 0x000ff4000b83ffff */
.L_x_6:
[----:B------:R-:W-:Y:S05]  /*0440*/  BRA.U !UP0, `(.L_x_5) ;  /* 0x0000000108d07547 */ /* 0x000fea000b800000 */
[----:B------:R-:W-:Y:S02]  /*0450*/  UISETP.GE.U32.AND UP0, UPT, UR8, 0x8, UPT ;  /* 0x000000080800788c */ /* 0x000fe4000bf06070 */
[----:B------:R-:W-:-:S04]  /*0460*/  ULOP3.LUT UR6, UR12, 0x7, URZ, 0xc0, !UPT ;  /* 0x000000070c067892 */ /* 0x000fc8000f8ec0ff */
[----:B------:R-:W-:-:S03]  /*0470*/  UISETP.NE.AND UP1, UPT, UR6, URZ, UPT ;  /* 0x000000ff0600728c */ /* 0x000fc6000bf25270 */
[----:B------:R-:W-:Y:S08]  /*0480*/  BRA.U !UP0, `(.L_x_8) ;  /* 0x0000000108507547 */ /* 0x000ff0000b800000 */
[----:B------:R-:W0:Y:S01]  /*0490*/  LDC.64 R18, c[0x0][0x380] ;  /* 0x0000e000ff127b82 */ /* 0x000e220000000a00 */
[----:B------:R-:W-:-:S05]  /*04a0*/  IADD3 R5, PT, PT, R21, UR4, RZ ;  /* 0x0000000415057c10 */ /* 0x000fca000fffe0ff */
[----:B0-----:R-:W-:-:S05]  /*04b0*/  IMAD.WIDE R18, R5, 0x8, R18 ;  /* 0x0000000805127825 */ /* 0x001fca00078e0212 */
[----:B------:R-:W2:Y:S04]  /*04c0*/  LDG.E.64 R22, desc[UR10][R18.64] ;  /* 0x0000000a12167981 */ /* 0x000ea8000c1e1b00 */
[----:B------:R-:W3:Y:S04]  /*04d0*/  LDG.E.64 R24, desc[UR10][R18.64+0x8] ;  /* 0x0000080a12187981 */ /* 0x000ee8000c1e1b00 */
[----:B------:R-:W4:Y:S04]  /*04e0*/  LDG.E.64 R14, desc[UR10][R18.64+0x10] ;  /* 0x0000100a120e7981 */ /* 0x000f28000c1e1b00 */
[----:B------:R-:W4:Y:S04]  /*04f0*/  LDG.E.64 R10, desc[UR10][R18.64+0x18] ;  /* 0x0000180a120a7981 */ /* 0x000f28000c1e1b00 */
[----:B------:R-:W4:Y:S04]  /*0500*/  LDG.E.64 R8, desc[UR10][R18.64+0x20] ;  /* 0x0000200a12087981 */ /* 0x000f28000c1e1b00 */
[----:B------:R-:W4:Y:S04]  /*0510*/  LDG.E.64 R6, desc[UR10][R18.64+0x28] ;  /* 0x0000280a12067981 */ /* 0x000f28000c1e1b00 */
[----:B------:R-:W4:Y:S04]  /*0520*/  LDG.E.64 R4, desc[UR10][R18.64+0x30] ;  /* 0x0000300a12047981 */ /* 0x000f28000c1e1b00 */
[----:B------:R-:W4:Y:S01]  /*0530*/  LDG.E.64 R16, desc[UR10][R18.64+0x38] ;  /* 0x0000380a12107981 */ /* 0x000f22000c1e1b00 */
[----:B------:R-:W-:Y:S01]  /*0540*/  UIADD3 UR4, UPT, UPT, UR4, 0x8, URZ ;  /* 0x0000000804047890 */ /* 0x000fe2000fffe0ff */
[----:B--2--5:R-:W-:-:S08]  /*0550*/  DFMA R22, R2, R22, R12 ;  /* 0x000000160216722b */ /* 0x024fd0000000000c */
[----:B---3--:R-:W-:-:S08]  /*0560*/  DFMA R22, R2, R24, R22 ;  /* 0x000000180216722b */ /* 0x008fd00000000016 */
[----:B----4-:R-:W-:-:S08]  /*0570*/  DFMA R14, R2, R14, R22 ;  /* 0x0000000e020e722b */ /* 0x010fd00000000016 */
[----:B------:R-:W-:-:S08]  /*0580*/  DFMA R10, R2, R10, R14 ;  /* 0x0000000a020a722b */ /* 0x000fd0000000000e */
[----:B------:R-:W-:-:S08]  /*0590*/  DFMA R8, R2, R8, R10 ;  /* 0x000000080208722b */ /* 0x000fd0000000000a */
[----:B------:R-:W-:-:S08]  /*05a0*/  DFMA R6, R2, R6, R8 ;  /* 0x000000060206722b */ /* 0x000fd00000000008 */
[----:B------:R-:W-:-:S08]  /*05b0*/  DFMA R4, R2, R4, R6 ;  /* 0x000000040204722b */ /* 0x000fd00000000006 */
[----:B------:R-:W-:-:S11]  /*05c0*/  DFMA R12, R2, R16, R4 ;  /* 0x00000010020c722b */ /* 0x000fd60000000004 */
.L_x_8:
[----:B------:R-:W-:Y:S05]  /*05d0*/  BRA.U !UP1, `(.L_x_5) ;  /* 0x00000001096c7547 */ /* 0x000fea000b800000 */
[----:B------:R-:W-:Y:S02]  /*05e0*/  UISETP.GE.U32.AND UP0, UPT, UR6, 0x4, UPT ;  /* 0x000000040600788c */ /* 0x000fe4000bf06070 */
[----:B------:R-:W-:-:S04]  /*05f0*/  ULOP3.LUT UR5, UR12, 0x3, URZ, 0xc0, !UPT ;  /* 0x000000030c057892 */ /* 0x000fc8000f8ec0ff */
[----:B------:R-:W-:-:S03]  /*0600*/  UISETP.NE.AND UP1, UPT, UR5, URZ, UPT ;  /* 0x000000ff0500728c */ /* 0x000fc6000bf25270 */
[----:B------:R-:W-:Y:S08]  /*0610*/  BRA.U !UP0, `(.L_x_9) ;  /* 0x0000000108307547 */ /* 0x000ff0000b800000 */
[----:B------:R-:W0:Y:S01]  /*0620*/  LDC.64 R4, c[0x0][0x380] ;  /* 0x0000e000ff047b82 */ /* 0x000e220000000a00 */
[----:B------:R-:W-:-:S04]  /*0630*/  VIADD R7, R21, UR4 ;  /* 0x0000000415077c36 */ /* 0x000fc80008000000 */
[----:B0-----:R-:W-:-:S05]  /*0640*/  IMAD.WIDE R4, R7, 0x8, R4 ;  /* 0x0000000807047825 */ /* 0x001fca00078e0204 */
[----:B------:R-:W2:Y:S04]  /*0650*/  LDG.E.64 R6, desc[UR10][R4.64] ;  /* 0x0000000a04067981 */ /* 0x000ea8000c1e1b00 */
[----:B------:R-:W3:Y:S04]  /*0660*/  LDG.E.64 R8, desc[UR10][R4.64+0x8] ;  /* 0x0000080a04087981 */ /* 0x000ee8000c1e1b00 */
[----:B------:R-:W4:Y:S04]  /*0670*/  LDG.E.64 R10, desc[UR10][R4.64+0x10] ;  /* 0x0000100a040a7981 */ /* 0x000f28000c1e1b00 */
[----:B------:R-:W4:Y:S01]  /*0680*/  LDG.E.64 R14, desc[UR10][R4.64+0x18] ;  /* 0x0000180a040e7981 */ /* 0x000f22000c1e1b00 */
[----:B------:R-:W-:Y:S01]  /*0690*/  UIADD3 UR4, UPT, UPT, UR4, 0x4, URZ ;  /* 0x0000000404047890 */ /* 0x000fe2000fffe0ff */
[----:B--2--5:R-:W-:-:S08]  /*06a0*/  DFMA R6, R2, R6, R12 ;  /* 0x000000060206722b */ /* 0x024fd0000000000c */
[----:B---3--:R-:W-:-:S08]  /*06b0*/  DFMA R6, R2, R8, R6 ;  /* 0x000000080206722b */ /* 0x008fd00000000006 */
[----:B----4-:R-:W-:-:S08]  /*06c0*/  DFMA R6, R2, R10, R6 ;  /* 0x0000000a0206722b */ /* 0x010fd00000000006 */
[----:B------:R-:W-:-:S11]  /*06d0*/  DFMA R12, R2, R14, R6 ;  /* 0x0000000e020c722b */ /* 0x000fd60000000006 */
.L_x_9:
[----:B------:R-:W-:Y:S05]  /*06e0*/  BRA.U !UP1, `(.L_x_5) ;  /* 0x0000000109287547 */ /* 0x000fea000b800000 */
[----:B------:R-:W0:Y:S01]  /*06f0*/  LDC.64 R6, c[0x0][0x380] ;  /* 0x0000e000ff067b82 */ /* 0x000e220000000a00 */
[----:B------:R-:W-:Y:S01]  /*0700*/  IADD3 R21, PT, PT, R21, UR4, RZ ;  /* 0x0000000415157c10 */ /* 0x000fe2000fffe0ff */
[----:B------:R-:W-:-:S12]  /*0710*/  UIADD3 UR5, UPT, UPT, -UR5, URZ, URZ ;  /* 0x000000ff05057290 */ /* 0x000fd8000fffe1ff */
.L_x_10:
[----:B0-----:R-:W-:-:S06]  /*0720*/  IMAD.WIDE R4, R21, 0x8, R6 ;  /* 0x0000000815047825 */ /* 0x001fcc00078e0206 */
[----:B------:R-:W2:Y:S01]  /*0730*/  LDG.E.64 R4, desc[UR10][R4.64] ;  /* 0x0000000a04047981 */ /* 0x000ea2000c1e1b00 */
[----:B------:R-:W-:Y:S01]  /*0740*/  UIADD3 UR5, UPT, UPT, UR5, 0x1, URZ ;  /* 0x0000000105057890 */ /* 0x000fe2000fffe0ff */
[----:B------:R-:W-:-:S03]  /*0750*/  IADD3 R21, PT, PT, R21, 0x1, RZ ;  /* 0x0000000115157810 */ /* 0x000fc60007ffe0ff */
[----:B------:R-:W-:Y:S01]  /*0760*/  UISETP.NE.AND UP0, UPT, UR5, URZ, UPT ;  /* 0x000000ff0500728c */ /* 0x000fe2000bf05270 */
[----:B--2--5:R-:W-:-:S08]  /*0770*/  DFMA R12, R2, R4, R12 ;  /* 0x00000004020c722b */ /* 0x024fd0000000000c */
[----:B------:R-:W-:Y:S05]  /*0780*/  BRA.U UP0, `(.L_x_10) ;  /* 0xfffffffd00e47547 */ /* 0x000fea000b83ffff */
.L_x_5:
[----:B-----5:R-:W1:Y:S02]  /*0790*/  LDC.64 R2, c[0x0][0x390] ;  /* 0x0000e400ff027b82 */ /* 0x020e640000000a00 */
[----:B-1----:R-:W-:-:S05]  /*07a0*/  IMAD.WIDE R2, R0, 0x8, R2 ;  /* 0x0000000800027825 */ /* 0x002fca00078e0202 */
[----:B0-----:R-:W-:Y:S01]  /*07b0*/  STG.E.64 desc[UR10][R2.64], R12 ;  /* 0x0000000c02007986 */ /* 0x001fe2000c101b0a */
[----:B------:R-:W-:Y:S05]  /*07c0*/  EXIT ;  /* 0x000000000000794d */ /* 0x000fea0003800000 */
.L_x_11:
        /* <DEDUP_REMOVED lines=11> */
.L_x_15:


//--------------------- .nv.shared._Z17kernel_function_dPKdS0_Pdi --------------------------
	.section	.nv.shared._Z17kernel_function_dPKdS0_Pdi,"aw",@nobits
	.sectionflags	@""
	.align	16
	.zero		1024


//--------------------- .nv.shared.reserved.0     --------------------------
	.section	.nv.shared.reserved.0,"aw",@nobits
	.weak		__nv_reservedSMEM_offset_0_alias
	.size		__nv_reservedSMEM_offset_0_alias, 0, 64
	.other		__nv_reservedSMEM_offset_0_alias,@"STO_CUDA_RESERVED_SHARED STV_DEFAULT"
__nv_reservedSMEM_offset_0_alias:
	.zero		0
	.zero		64


//--------------------- .nv.shared._Z17kernel_function_cdPKdS0_Pdi --------------------------
	.section	.nv.shared._Z17kernel_function_cdPKdS0_Pdi,"aw",@nobits
	.sectionflags	@""
	.align	16
	.zero		1024


//--------------------- .nv.shared._Z17kernel_function_bdPKdS0_Pdi --------------------------
	.section	.nv.shared._Z17kernel_function_bdPKdS0_Pdi,"aw",@nobits
	.sectionflags	@""
	.align	16
	.zero		1024


//--------------------- .nv.shared._Z17kernel_function_aPKdS0_Pdi --------------------------
	.section	.nv.shared._Z17kernel_function_aPKdS0_Pdi,"aw",@nobits
	.sectionflags	@""
	.align	16
	.zero		1024


//--------------------- .nv.constant0._Z17kernel_function_dPKdS0_Pdi --------------------------
	.section	.nv.constant0._Z17kernel_function_dPKdS0_Pdi,"a",@progbits
	.sectionflags	@""
	.align	4
.nv.constant0._Z17kernel_function_dPKdS0_Pdi:
	.zero		924


//--------------------- .nv.constant0._Z17kernel_function_cdPKdS0_Pdi --------------------------
	.section	.nv.constant0._Z17kernel_function_cdPKdS0_Pdi,"a",@progbits
	.sectionflags	@""
	.align	4
.nv.constant0._Z17kernel_function_cdPKdS0_Pdi:
	.zero		932


//--------------------- .nv.constant0._Z17kernel_function_bdPKdS0_Pdi --------------------------
	.section	.nv.constant0._Z17kernel_function_bdPKdS0_Pdi,"a",@progbits
	.sectionflags	@""
	.align	4
.nv.constant0._Z17kernel_function_bdPKdS0_Pdi:
	.zero		932


//--------------------- .nv.constant0._Z17kernel_function_aPKdS0_Pdi --------------------------
	.section	.nv.constant0._Z17kernel_function_aPKdS0_Pdi,"a",@progbits
	.sectionflags	@""
	.align	4
.nv.constant0._Z17kernel_function_aPKdS0_Pdi:
	.zero		924


//--------------------- SYMBOLS --------------------------

	.type		.nv.reservedSmem.offset0,@object
	.size		.nv.reservedSmem.offset0,0x4
	.type		.nv.reservedSmem.cap,@object
	.size		.nv.reservedSmem.cap,0x4
